//
// Generated by NVIDIA NVVM Compiler
//
// Compiler Build ID: CL-36424714
// Cuda compilation tools, release 13.0, V13.0.88
// Based on NVVM 20.0.0
//

.version 9.0
.target sm_100
.address_size 64

	// .globl	_Z9MseKernelPKfS0_Pfi
// _ZZ14BlockReduceSumfE6Shared has been demoted

.visible .entry _Z9MseKernelPKfS0_Pfi(
	.param .u64 .ptr .align 1 _Z9MseKernelPKfS0_Pfi_param_0,
	.param .u64 .ptr .align 1 _Z9MseKernelPKfS0_Pfi_param_1,
	.param .u64 .ptr .align 1 _Z9MseKernelPKfS0_Pfi_param_2,
	.param .u32 _Z9MseKernelPKfS0_Pfi_param_3
)
{
	.reg .pred 	%p<19>;
	.reg .b32 	%r<38>;
	.reg .b32 	%f<60>;
	.reg .b64 	%rd<19>;
	// demoted variable
	.shared .align 4 .b8 _ZZ14BlockReduceSumfE6Shared[128];
	ld.param.u64 	%rd4, [_Z9MseKernelPKfS0_Pfi_param_0];
	ld.param.u64 	%rd5, [_Z9MseKernelPKfS0_Pfi_param_1];
	ld.param.u64 	%rd3, [_Z9MseKernelPKfS0_Pfi_param_2];
	ld.param.u32 	%r4, [_Z9MseKernelPKfS0_Pfi_param_3];
	cvta.to.global.u64 	%rd1, %rd5;
	cvta.to.global.u64 	%rd2, %rd4;
	mov.u32 	%r5, %ctaid.x;
	shl.b32 	%r6, %r5, 10;
	mov.u32 	%r1, %tid.x;
	or.b32  	%r2, %r6, %r1;
	cvt.rn.f32.s32 	%f1, %r4;
	setp.ge.s32 	%p1, %r2, %r4;
	mov.f32 	%f56, 0f00000000;
	@%p1 bra 	$L__BB0_2;
	mul.wide.s32 	%rd6, %r2, 4;
	add.s64 	%rd7, %rd2, %rd6;
	ld.global.f32 	%f15, [%rd7];
	add.s64 	%rd8, %rd1, %rd6;
	ld.global.f32 	%f16, [%rd8];
	sub.f32 	%f17, %f15, %f16;
	mul.f32 	%f18, %f17, %f17;
	div.rn.f32 	%f19, %f18, %f1;
	add.f32 	%f56, %f19, 0f00000000;
$L__BB0_2:
	add.s32 	%r7, %r2, 256;
	setp.ge.s32 	%p2, %r7, %r4;
	@%p2 bra 	$L__BB0_4;
	mul.wide.s32 	%rd9, %r2, 4;
	add.s64 	%rd10, %rd2, %rd9;
	ld.global.f32 	%f20, [%rd10+1024];
	add.s64 	%rd11, %rd1, %rd9;
	ld.global.f32 	%f21, [%rd11+1024];
	sub.f32 	%f22, %f20, %f21;
	mul.f32 	%f23, %f22, %f22;
	div.rn.f32 	%f24, %f23, %f1;
	add.f32 	%f56, %f56, %f24;
$L__BB0_4:
	add.s32 	%r8, %r2, 512;
	setp.ge.s32 	%p3, %r8, %r4;
	@%p3 bra 	$L__BB0_6;
	mul.wide.s32 	%rd12, %r2, 4;
	add.s64 	%rd13, %rd2, %rd12;
	ld.global.f32 	%f25, [%rd13+2048];
	add.s64 	%rd14, %rd1, %rd12;
	ld.global.f32 	%f26, [%rd14+2048];
	sub.f32 	%f27, %f25, %f26;
	mul.f32 	%f28, %f27, %f27;
	div.rn.f32 	%f29, %f28, %f1;
	add.f32 	%f56, %f56, %f29;
$L__BB0_6:
	add.s32 	%r9, %r2, 768;
	setp.ge.s32 	%p4, %r9, %r4;
	@%p4 bra 	$L__BB0_8;
	mul.wide.s32 	%rd15, %r2, 4;
	add.s64 	%rd16, %rd2, %rd15;
	ld.global.f32 	%f30, [%rd16+3072];
	add.s64 	%rd17, %rd1, %rd15;
	ld.global.f32 	%f31, [%rd17+3072];
	sub.f32 	%f32, %f30, %f31;
	mul.f32 	%f33, %f32, %f32;
	div.rn.f32 	%f34, %f33, %f1;
	add.f32 	%f56, %f56, %f34;
$L__BB0_8:
	and.b32  	%r3, %r1, 31;
	mov.b32 	%r10, %f56;
	shfl.sync.down.b32	%r11|%p5, %r10, 16, 31, -1;
	mov.b32 	%f35, %r11;
	add.f32 	%f36, %f56, %f35;
	mov.b32 	%r12, %f36;
	shfl.sync.down.b32	%r13|%p6, %r12, 8, 31, -1;
	mov.b32 	%f37, %r13;
	add.f32 	%f38, %f36, %f37;
	mov.b32 	%r14, %f38;
	shfl.sync.down.b32	%r15|%p7, %r14, 4, 31, -1;
	mov.b32 	%f39, %r15;
	add.f32 	%f40, %f38, %f39;
	mov.b32 	%r16, %f40;
	shfl.sync.down.b32	%r17|%p8, %r16, 2, 31, -1;
	mov.b32 	%f41, %r17;
	add.f32 	%f42, %f40, %f41;
	mov.b32 	%r18, %f42;
	shfl.sync.down.b32	%r19|%p9, %r18, 1, 31, -1;
	mov.b32 	%f43, %r19;
	add.f32 	%f10, %f42, %f43;
	setp.ne.s32 	%p10, %r3, 0;
	@%p10 bra 	$L__BB0_10;
	shr.u32 	%r20, %r1, 3;
	mov.u32 	%r21, _ZZ14BlockReduceSumfE6Shared;
	add.s32 	%r22, %r21, %r20;
	st.shared.f32 	[%r22], %f10;
$L__BB0_10:
	bar.sync 	0;
	mov.u32 	%r23, %ntid.x;
	shr.u32 	%r24, %r23, 5;
	setp.ge.u32 	%p11, %r1, %r24;
	mov.f32 	%f59, 0f00000000;
	@%p11 bra 	$L__BB0_12;
	shl.b32 	%r25, %r3, 2;
	mov.u32 	%r26, _ZZ14BlockReduceSumfE6Shared;
	add.s32 	%r27, %r26, %r25;
	ld.shared.f32 	%f59, [%r27];
$L__BB0_12:
	setp.gt.u32 	%p12, %r1, 31;
	@%p12 bra 	$L__BB0_15;
	mov.b32 	%r28, %f59;
	shfl.sync.down.b32	%r29|%p13, %r28, 16, 31, -1;
	mov.b32 	%f45, %r29;
	add.f32 	%f46, %f59, %f45;
	mov.b32 	%r30, %f46;
	shfl.sync.down.b32	%r31|%p14, %r30, 8, 31, -1;
	mov.b32 	%f47, %r31;
	add.f32 	%f48, %f46, %f47;
	mov.b32 	%r32, %f48;
	shfl.sync.down.b32	%r33|%p15, %r32, 4, 31, -1;
	mov.b32 	%f49, %r33;
	add.f32 	%f50, %f48, %f49;
	mov.b32 	%r34, %f50;
	shfl.sync.down.b32	%r35|%p16, %r34, 2, 31, -1;
	mov.b32 	%f51, %r35;
	add.f32 	%f52, %f50, %f51;
	mov.b32 	%r36, %f52;
	shfl.sync.down.b32	%r37|%p17, %r36, 1, 31, -1;
	mov.b32 	%f53, %r37;
	add.f32 	%f13, %f52, %f53;
	setp.ne.s32 	%p18, %r1, 0;
	@%p18 bra 	$L__BB0_15;
	cvta.to.global.u64 	%rd18, %rd3;
	atom.global.add.f32 	%f54, [%rd18], %f13;
$L__BB0_15:
	ret;

}


// ===== COMPILED SASS (sm_100) =====

	.target	sm_100

	.elftype	@"ET_EXEC"


//--------------------- .note.nv.tkinfo           --------------------------
	.section	.note.nv.tkinfo,"",@"SHT_NOTE"
	.sectionflags	@"SHF_NOTE_NV_TKINFO"
	.tkinfo
        /*0018*/ 	.word	0x00000002
        /*0030*/ 	.string	""
        /*0030*/ 	.string	"ptxas"
        /*0030*/ 	.string	"Cuda compilation tools, release 13.0, V13.0.88"
        /*0030*/ 	.string	"Build cuda_13.0.r13.0/compiler.36424714_0"
        /*0030*/ 	.string	"-arch sm_100 -m 64 "



//--------------------- .note.nv.cuinfo           --------------------------
	.section	.note.nv.cuinfo,"",@"SHT_NOTE"
	.sectionflags	@"SHF_NOTE_NV_CUINFO"
        /*0018*/ 	.short	0x0002
        /*001a*/ 	.short	0x0064
        /*001c*/ 	.short	0x0082
	.zero		2


//--------------------- .nv.info                  --------------------------
	.section	.nv.info,"",@"SHT_CUDA_INFO"
	.align	4


	//----- nvinfo : EIATTR_REGCOUNT
	.align		4
        /*0000*/ 	.byte	0x04, 0x2f
        /*0002*/ 	.short	(.L_1 - .L_0)
	.align		4
.L_0:
        /*0004*/ 	.word	index@(_Z9MseKernelPKfS0_Pfi)
        /*0008*/ 	.word	0x00000013


	//----- nvinfo : EIATTR_FRAME_SIZE
	.align		4
.L_1:
        /*000c*/ 	.byte	0x04, 0x11
        /*000e*/ 	.short	(.L_3 - .L_2)
	.align		4
.L_2:
        /*0010*/ 	.word	index@($__internal_0_$__cuda_sm3x_div_rn_noftz_f32_slowpath)
        /*0014*/ 	.word	0x00000000


	//----- nvinfo : EIATTR_FRAME_SIZE
	.align		4
.L_3:
        /*0018*/ 	.byte	0x04, 0x11
        /*001a*/ 	.short	(.L_5 - .L_4)
	.align		4
.L_4:
        /*001c*/ 	.word	index@(_Z9MseKernelPKfS0_Pfi)
        /*0020*/ 	.word	0x00000000


	//----- nvinfo : EIATTR_MIN_STACK_SIZE
	.align		4
.L_5:
        /*0024*/ 	.byte	0x04, 0x12
        /*0026*/ 	.short	(.L_7 - .L_6)
	.align		4
.L_6:
        /*0028*/ 	.word	index@(_Z9MseKernelPKfS0_Pfi)
        /*002c*/ 	.word	0x00000000
.L_7:


//--------------------- .nv.compat                --------------------------
	.section	.nv.compat,"",@"SHT_CUDA_COMPAT_INFO"
	.align	4
        /*0000*/ 	.byte	0x02, 0x09, 0x00, 0x00, 0x02, 0x02, 0x01, 0x00, 0x02, 0x05, 0x05, 0x00, 0x03, 0x07, 0x01, 0x01
        /*0010*/ 	.byte	0x02, 0x03, 0x00, 0x00, 0x02, 0x06, 0x01, 0x00, 0x04, 0x0b, 0x08, 0x00, 0x01, 0x00, 0x00, 0x00
        /*0020*/ 	.byte	0x00, 0x00, 0x00, 0x00


//--------------------- .nv.info._Z9MseKernelPKfS0_Pfi --------------------------
	.section	.nv.info._Z9MseKernelPKfS0_Pfi,"",@"SHT_CUDA_INFO"
	.sectionflags	@""
	.align	4


	//----- nvinfo : EIATTR_CUDA_API_VERSION
	.align		4
        /*0000*/ 	.byte	0x04, 0x37
        /*0002*/ 	.short	(.L_9 - .L_8)
.L_8:
        /*0004*/ 	.word	0x00000082


	//----- nvinfo : EIATTR_KPARAM_INFO
	.align		4
.L_9:
        /*0008*/ 	.byte	0x04, 0x17
        /*000a*/ 	.short	(.L_11 - .L_10)
.L_10:
        /*000c*/ 	.word	0x00000000
        /*0010*/ 	.short	0x0003
        /*0012*/ 	.short	0x0018
        /*0014*/ 	.byte	0x00, 0xf0, 0x11, 0x00


	//----- nvinfo : EIATTR_KPARAM_INFO
	.align		4
.L_11:
        /*0018*/ 	.byte	0x04, 0x17
        /*001a*/ 	.short	(.L_13 - .L_12)
.L_12:
        /*001c*/ 	.word	0x00000000
        /*0020*/ 	.short	0x0002
        /*0022*/ 	.short	0x0010
        /*0024*/ 	.byte	0x00, 0xf5, 0x21, 0x00


	//----- nvinfo : EIATTR_KPARAM_INFO
	.align		4
.L_13:
        /*0028*/ 	.byte	0x04, 0x17
        /*002a*/ 	.short	(.L_15 - .L_14)
.L_14:
        /*002c*/ 	.word	0x00000000
        /*0030*/ 	.short	0x0001
        /*0032*/ 	.short	0x0008
        /*0034*/ 	.byte	0x00, 0xf5, 0x21, 0x00


	//----- nvinfo : EIATTR_KPARAM_INFO
	.align		4
.L_15:
        /*0038*/ 	.byte	0x04, 0x17
        /*003a*/ 	.short	(.L_17 - .L_16)
.L_16:
        /*003c*/ 	.word	0x00000000
        /*0040*/ 	.short	0x0000
        /*0042*/ 	.short	0x0000
        /*0044*/ 	.byte	0x00, 0xf5, 0x21, 0x00


	//----- nvinfo : EIATTR_SPARSE_MMA_MASK
	.align		4
.L_17:
        /*0048*/ 	.byte	0x03, 0x50
        /*004a*/ 	.short	0x0000


	//----- nvinfo : EIATTR_MAXREG_COUNT
	.align		4
        /*004c*/ 	.byte	0x03, 0x1b
        /*004e*/ 	.short	0x00ff


	//----- nvinfo : EIATTR_NUM_BARRIERS
	.align		4
        /*0050*/ 	.byte	0x02, 0x4c
        /*0052*/ 	.byte	0x01
	.zero		1


	//----- nvinfo : EIATTR_MERCURY_ISA_VERSION
	.align		4
        /*0054*/ 	.byte	0x03, 0x5f
        /*0056*/ 	.short	0x0101


	//----- nvinfo : EIATTR_COOP_GROUP_MASK_REGIDS
	.align		4
        /*0058*/ 	.byte	0x04, 0x29
        /*005a*/ 	.short	(.L_19 - .L_18)


	//   ....[0]....
.L_18:
        /*005c*/ 	.word	0xffffffff


	//   ....[1]....
        /*0060*/ 	.word	0xffffffff


	//   ....[2]....
        /*0064*/ 	.word	0xffffffff


	//   ....[3]....
        /*0068*/ 	.word	0xffffffff


	//   ....[4]....
        /*006c*/ 	.word	0xffffffff


	//   ....[5]....
        /*0070*/ 	.word	0xffffffff


	//   ....[6]....
        /*0074*/ 	.word	0xffffffff


	//   ....[7]....
        /*0078*/ 	.word	0xffffffff


	//   ....[8]....
        /*007c*/ 	.word	0xffffffff


	//   ....[9]....
        /*0080*/ 	.word	0xffffffff


	//----- nvinfo : EIATTR_COOP_GROUP_INSTR_OFFSETS
	.align		4
.L_19:
        /*0084*/ 	.byte	0x04, 0x28
        /*0086*/ 	.short	(.L_21 - .L_20)


	//   ....[0]....
.L_20:
        /*0088*/ 	.word	0x00000770


	//   ....[1]....
        /*008c*/ 	.word	0x000007c0


	//   ....[2]....
        /*0090*/ 	.word	0x00000810


	//   ....[3]....
        /*0094*/ 	.word	0x00000860


	//   ....[4]....
        /*0098*/ 	.word	0x000008a0


	//   ....[5]....
        /*009c*/ 	.word	0x00000930


	//   ....[6]....
        /*00a0*/ 	.word	0x00000960


	//   ....[7]....
        /*00a4*/ 	.word	0x00000980


	//   ....[8]....
        /*00a8*/ 	.word	0x000009a0


	//   ....[9]....
        /*00ac*/ 	.word	0x000009c0


	//----- nvinfo : EIATTR_VRC_CTA_INIT_COUNT
	.align		4
.L_21:
        /*00b0*/ 	.byte	0x02, 0x4a
	.zero		1
	.zero		1


	//----- nvinfo : EIATTR_EXIT_INSTR_OFFSETS
	.align		4
        /*00b4*/ 	.byte	0x04, 0x1c
        /*00b6*/ 	.short	(.L_23 - .L_22)


	//   ....[0]....
.L_22:
        /*00b8*/ 	.word	0x00000920


	//   ....[1]....
        /*00bc*/ 	.word	0x000009d0


	//   ....[2]....
        /*00c0*/ 	.word	0x00000a10


	//----- nvinfo : EIATTR_CRS_STACK_SIZE
	.align		4
.L_23:
        /*00c4*/ 	.byte	0x04, 0x1e
        /*00c6*/ 	.short	(.L_25 - .L_24)
.L_24:
        /*00c8*/ 	.word	0x00000000


	//----- nvinfo : EIATTR_CBANK_PARAM_SIZE
	.align		4
.L_25:
        /*00cc*/ 	.byte	0x03, 0x19
        /*00ce*/ 	.short	0x001c


	//----- nvinfo : EIATTR_PARAM_CBANK
	.align		4
        /*00d0*/ 	.byte	0x04, 0x0a
        /*00d2*/ 	.short	(.L_27 - .L_26)
	.align		4
.L_26:
        /*00d4*/ 	.word	index@(.nv.constant0._Z9MseKernelPKfS0_Pfi)
        /*00d8*/ 	.short	0x0380
        /*00da*/ 	.short	0x001c


	//----- nvinfo : EIATTR_SW_WAR
	.align		4
.L_27:
        /*00dc*/ 	.byte	0x04, 0x36
        /*00de*/ 	.short	(.L_29 - .L_28)
.L_28:
        /*00e0*/ 	.word	0x00000008
.L_29:


//--------------------- .nv.callgraph             --------------------------
	.section	.nv.callgraph,"",@"SHT_CUDA_CALLGRAPH"
	.align	4
	.sectionentsize	8
	.align		4
        /*0000*/ 	.word	0x00000000
	.align		4
        /*0004*/ 	.word	0xffffffff
	.align		4
        /*0008*/ 	.word	0x00000000
	.align		4
        /*000c*/ 	.word	0xfffffffe
	.align		4
        /*0010*/ 	.word	0x00000000
	.align		4
        /*0014*/ 	.word	0xfffffffd
	.align		4
        /*0018*/ 	.word	0x00000000
	.align		4
        /*001c*/ 	.word	0xfffffffc


//--------------------- .text._Z9MseKernelPKfS0_Pfi --------------------------
	.section	.text._Z9MseKernelPKfS0_Pfi,"ax",@progbits
	.align	128
        .global         _Z9MseKernelPKfS0_Pfi
        .type           _Z9MseKernelPKfS0_Pfi,@function
        .size           _Z9MseKernelPKfS0_Pfi,(.L_x_28 - _Z9MseKernelPKfS0_Pfi)
        .other          _Z9MseKernelPKfS0_Pfi,@"STO_CUDA_ENTRY STV_DEFAULT"
_Z9MseKernelPKfS0_Pfi:
.text._Z9MseKernelPKfS0_Pfi:
[----:B------:R-:W-:Y:S01]  /*0000*/  LDC R1, c[0x0][0x37c] ;  /* 0x0000df00ff017b82 */ /* 0x000fe20000000800 */
[----:B------:R-:W0:Y:S07]  /*0010*/  S2R R2, SR_TID.X ;  /* 0x0000000000027919 */ /* 0x000e2e0000002100 */
[----:B------:R-:W1:Y:S01]  /*0020*/  S2UR UR4, SR_CTAID.X ;  /* 0x00000000000479c3 */ /* 0x000e620000002500 */
[----:B------:R-:W2:Y:S01]  /*0030*/  LDCU UR5, c[0x0][0x398] ;  /* 0x00007300ff0577ac */ /* 0x000ea20008000800 */
[----:B------:R-:W-:Y:S01]  /*0040*/  BSSY.RECONVERGENT B0, `(.L_x_0) ;  /* 0x000001e000007945 */ /* 0x000fe20003800200 */
[----:B------:R-:W-:Y:S01]  /*0050*/  IMAD.MOV.U32 R5, RZ, RZ, RZ ;  /* 0x000000ffff057224 */ /* 0x000fe200078e00ff */
[----:B------:R-:W3:Y:S01]  /*0060*/  LDCU.64 UR6, c[0x0][0x358] ;  /* 0x00006b00ff0677ac */ /* 0x000ee20008000a00 */
[----:B--2---:R-:W-:Y:S01]  /*0070*/  I2FP.F32.S32 R3, UR5 ;  /* 0x0000000500037c45 */ /* 0x004fe20008201400 */
[----:B-1----:R-:W-:-:S06]  /*0080*/  USHF.L.U32 UR4, UR4, 0xa, URZ ;  /* 0x0000000a04047899 */ /* 0x002fcc00080006ff */
[----:B0-----:R-:W-:-:S04]  /*0090*/  LOP3.LUT R4, R2, UR4, RZ, 0xfc, !PT ;  /* 0x0000000402047c12 */ /* 0x001fc8000f8efcff */
[----:B------:R-:W-:-:S13]  /*00a0*/  ISETP.GE.AND P0, PT, R4, UR5, PT ;  /* 0x0000000504007c0c */ /* 0x000fda000bf06270 */
[----:B---3--:R-:W-:Y:S05]  /*00b0*/  @P0 BRA `(.L_x_1) ;  /* 0x0000000000580947 */ /* 0x008fea0003800000 */
[----:B------:R-:W0:Y:S08]  /*00c0*/  LDC.64 R6, c[0x0][0x380] ;  /* 0x0000e000ff067b82 */ /* 0x000e300000000a00 */
[----:B------:R-:W1:Y:S01]  /*00d0*/  LDC.64 R8, c[0x0][0x388] ;  /* 0x0000e200ff087b82 */ /* 0x000e620000000a00 */
[----:B0-----:R-:W-:-:S06]  /*00e0*/  IMAD.WIDE R6, R4, 0x4, R6 ;  /* 0x0000000404067825 */ /* 0x001fcc00078e0206 */
[----:B------:R-:W2:Y:S01]  /*00f0*/  LDG.E R6, desc[UR6][R6.64] ;  /* 0x0000000606067981 */ /* 0x000ea2000c1e1900 */
[----:B-1----:R-:W-:-:S06]  /*0100*/  IMAD.WIDE R8, R4, 0x4, R8 ;  /* 0x0000000404087825 */ /* 0x002fcc00078e0208 */
[----:B------:R-:W2:Y:S01]  /*0110*/  LDG.E R9, desc[UR6][R8.64] ;  /* 0x0000000608097981 */ /* 0x000ea2000c1e1900 */
[----:B------:R-:W0:Y:S01]  /*0120*/  MUFU.RCP R10, R3 ;  /* 0x00000003000a7308 */ /* 0x000e220000001000 */
[----:B------:R-:W-:Y:S01]  /*0130*/  BSSY.RECONVERGENT B1, `(.L_x_2) ;  /* 0x000000d000017945 */ /* 0x000fe20003800200 */
[----:B0-----:R-:W-:-:S04]  /*0140*/  FFMA R5, -R3, R10, 1 ;  /* 0x3f80000003057423 */ /* 0x001fc8000000010a */
[----:B------:R-:W-:Y:S01]  /*0150*/  FFMA R5, R10, R5, R10 ;  /* 0x000000050a057223 */ /* 0x000fe2000000000a */
[----:B--2---:R-:W-:-:S04]  /*0160*/  FADD R0, R6, -R9 ;  /* 0x8000000906007221 */ /* 0x004fc80000000000 */
[----:B------:R-:W-:-:S04]  /*0170*/  FMUL R0, R0, R0 ;  /* 0x0000000000007220 */ /* 0x000fc80000400000 */
[----:B------:R-:W0:Y:S01]  /*0180*/  FCHK P0, R0, R3 ;  /* 0x0000000300007302 */ /* 0x000e220000000000 */
[----:B------:R-:W-:-:S04]  /*0190*/  FFMA R10, R0, R5, RZ ;  /* 0x00000005000a7223 */ /* 0x000fc800000000ff */
[----:B------:R-:W-:-:S04]  /*01a0*/  FFMA R11, -R3, R10, R0 ;  /* 0x0000000a030b7223 */ /* 0x000fc80000000100 */
[----:B------:R-:W-:Y:S01]  /*01b0*/  FFMA R5, R5, R11, R10 ;  /* 0x0000000b05057223 */ /* 0x000fe2000000000a */
[----:B0-----:R-:W-:Y:S06]  /*01c0*/  @!P0 BRA `(.L_x_3) ;  /* 0x00000000000c8947 */ /* 0x001fec0003800000 */
[----:B------:R-:W-:-:S07]  /*01d0*/  MOV R6, 0x1f0 ;  /* 0x000001f000067802 */ /* 0x000fce0000000f00 */
[----:B------:R-:W-:Y:S05]  /*01e0*/  CALL.REL.NOINC `($__internal_0_$__cuda_sm3x_div_rn_noftz_f32_slowpath) ;  /* 0x00000008000c7944 */ /* 0x000fea0003c00000 */
[----:B------:R-:W-:-:S07]  /*01f0*/  MOV R5, R0 ;  /* 0x0000000000057202 */ /* 0x000fce0000000f00 */
.L_x_3:
[----:B------:R-:W-:Y:S05]  /*0200*/  BSYNC.RECONVERGENT B1 ;  /* 0x0000000000017941 */ /* 0x000fea0003800200 */
.L_x_2:
[----:B------:R-:W-:-:S07]  /*0210*/  FADD R5, RZ, R5 ;  /* 0x00000005ff057221 */ /* 0x000fce0000000000 */
.L_x_1:
[----:B------:R-:W-:Y:S05]  /*0220*/  BSYNC.RECONVERGENT B0 ;  /* 0x0000000000007941 */ /* 0x000fea0003800200 */
.L_x_0:
[----:B------:R-:W0:Y:S01]  /*0230*/  LDCU UR4, c[0x0][0x398] ;  /* 0x00007300ff0477ac */ /* 0x000e220008000800 */
[----:B------:R-:W-:Y:S01]  /*0240*/  VIADD R0, R4, 0x100 ;  /* 0x0000010004007836 */ /* 0x000fe20000000000 */
[----:B------:R-:W-:Y:S04]  /*0250*/  BSSY.RECONVERGENT B0, `(.L_x_4) ;  /* 0x0000019000007945 */ /* 0x000fe80003800200 */
[----:B0-----:R-:W-:-:S13]  /*0260*/  ISETP.GE.AND P0, PT, R0, UR4, PT ;  /* 0x0000000400007c0c */ /* 0x001fda000bf06270 */
[----:B------:R-:W-:Y:S05]  /*0270*/  @P0 BRA `(.L_x_5) ;  /* 0x0000000000580947 */ /* 0x000fea0003800000 */
        /* <DEDUP_REMOVED lines=8> */
[----:B0-----:R-:W-:Y:S01]  /*0300*/  FFMA R11, -R3, R12, 1 ;  /* 0x3f800000030b7423 */ /* 0x001fe2000000010c */
[----:B--2---:R-:W-:-:S04]  /*0310*/  FADD R0, R6, -R9 ;  /* 0x8000000906007221 */ /* 0x004fc80000000000 */
[----:B------:R-:W-:-:S04]  /*0320*/  FMUL R10, R0, R0 ;  /* 0x00000000000a7220 */ /* 0x000fc80000400000 */
[----:B------:R-:W0:Y:S01]  /*0330*/  FCHK P0, R10, R3 ;  /* 0x000000030a007302 */ /* 0x000e220000000000 */
[----:B------:R-:W-:-:S04]  /*0340*/  FFMA R0, R12, R11, R12 ;  /* 0x0000000b0c007223 */ /* 0x000fc8000000000c */
[----:B------:R-:W-:-:S04]  /*0350*/  FFMA R11, R0, R10, RZ ;  /* 0x0000000a000b7223 */ /* 0x000fc800000000ff */
[----:B------:R-:W-:-:S04]  /*0360*/  FFMA R12, -R3, R11, R10 ;  /* 0x0000000b030c7223 */ /* 0x000fc8000000010a */
[----:B------:R-:W-:Y:S01]  /*0370*/  FFMA R0, R0, R12, R11 ;  /* 0x0000000c00007223 */ /* 0x000fe2000000000b */
[----:B0-----:R-:W-:Y:S06]  /*0380*/  @!P0 BRA `(.L_x_7) ;  /* 0x00000000000c8947 */ /* 0x001fec0003800000 */
[----:B------:R-:W-:Y:S02]  /*0390*/  MOV R0, R10 ;  /* 0x0000000a00007202 */ /* 0x000fe40000000f00 */
[----:B------:R-:W-:-:S07]  /*03a0*/  MOV R6, 0x3c0 ;  /* 0x000003c000067802 */ /* 0x000fce0000000f00 */
[----:B------:R-:W-:Y:S05]  /*03b0*/  CALL.REL.NOINC `($__internal_0_$__cuda_sm3x_div_rn_noftz_f32_slowpath) ;  /* 0x0000000400987944 */ /* 0x000fea0003c00000 */
.L_x_7:
[----:B------:R-:W-:Y:S05]  /*03c0*/  BSYNC.RECONVERGENT B1 ;  /* 0x0000000000017941 */ /* 0x000fea0003800200 */
.L_x_6:
[----:B------:R-:W-:-:S07]  /*03d0*/  FADD R5, R5, R0 ;  /* 0x0000000005057221 */ /* 0x000fce0000000000 */
.L_x_5:
[----:B------:R-:W-:Y:S05]  /*03e0*/  BSYNC.RECONVERGENT B0 ;  /* 0x0000000000007941 */ /* 0x000fea0003800200 */
.L_x_4:
        /* <DEDUP_REMOVED lines=25> */
.L_x_11:
[----:B------:R-:W-:Y:S05]  /*0580*/  BSYNC.RECONVERGENT B1 ;  /* 0x0000000000017941 */ /* 0x000fea0003800200 */
.L_x_10:
[----:B------:R-:W-:-:S07]  /*0590*/  FADD R5, R5, R0 ;  /* 0x0000000005057221 */ /* 0x000fce0000000000 */
.L_x_9:
[----:B------:R-:W-:Y:S05]  /*05a0*/  BSYNC.RECONVERGENT B0 ;  /* 0x0000000000007941 */ /* 0x000fea0003800200 */
.L_x_8:
        /* <DEDUP_REMOVED lines=25> */
.L_x_15:
[----:B------:R-:W-:Y:S05]  /*0740*/  BSYNC.RECONVERGENT B1 ;  /* 0x0000000000017941 */ /* 0x000fea0003800200 */
.L_x_14:
[----:B------:R-:W-:-:S07]  /*0750*/  FADD R5, R5, R0 ;  /* 0x0000000005057221 */ /* 0x000fce0000000000 */
.L_x_13:
[----:B------:R-:W-:Y:S05]  /*0760*/  BSYNC.RECONVERGENT B0 ;  /* 0x0000000000007941 */ /* 0x000fea0003800200 */
.L_x_12:
[----:B------:R-:W0:Y:S01]  /*0770*/  SHFL.DOWN PT, R0, R5, 0x10, 0x1f ;  /* 0x0a001f0005007f89 */ /* 0x000e2200000e0000 */
[----:B------:R-:W1:Y:S02]  /*0780*/  LDCU UR4, c[0x0][0x360] ;  /* 0x00006c00ff0477ac */ /* 0x000e640008000800 */
[----:B-1----:R-:W-:Y:S01]  /*0790*/  USHF.R.U32.HI UR4, URZ, 0x5, UR4 ;  /* 0x00000005ff047899 */ /* 0x002fe20008011604 */
[----:B0-----:R-:W-:-:S05]  /*07a0*/  FADD R3, R0, R5 ;  /* 0x0000000500037221 */ /* 0x001fca0000000000 */
[----:B------:R-:W-:Y:S01]  /*07b0*/  ISETP.GE.U32.AND P1, PT, R2, UR4, PT ;  /* 0x0000000402007c0c */ /* 0x000fe2000bf26070 */
[----:B------:R-:W0:-:S12]  /*07c0*/  SHFL.DOWN PT, R0, R3, 0x8, 0x1f ;  /* 0x09001f0003007f89 */ /* 0x000e1800000e0000 */
[----:B------:R-:W1:Y:S01]  /*07d0*/  @!P1 S2R R9, SR_CgaCtaId ;  /* 0x0000000000099919 */ /* 0x000e620000008800 */
[----:B------:R-:W-:Y:S01]  /*07e0*/  @!P1 MOV R8, 0x400 ;  /* 0x0000040000089802 */ /* 0x000fe20000000f00 */
[----:B0-----:R-:W-:Y:S01]  /*07f0*/  FADD R4, R3, R0 ;  /* 0x0000000003047221 */ /* 0x001fe20000000000 */
[----:B------:R-:W-:-:S04]  /*0800*/  LOP3.LUT P0, R0, R2, 0x1f, RZ, 0xc0, !PT ;  /* 0x0000001f02007812 */ /* 0x000fc8000780c0ff */
[----:B------:R-:W0:Y:S09]  /*0810*/  SHFL.DOWN PT, R7, R4, 0x4, 0x1f ;  /* 0x08801f0004077f89 */ /* 0x000e3200000e0000 */
[----:B------:R-:W2:Y:S01]  /*0820*/  @!P0 S2R R5, SR_CgaCtaId ;  /* 0x0000000000058919 */ /* 0x000ea20000008800 */
[----:B-1----:R-:W-:Y:S01]  /*0830*/  @!P1 LEA R9, R9, R8, 0x18 ;  /* 0x0000000809099211 */ /* 0x002fe200078ec0ff */
[----:B0-----:R-:W-:Y:S01]  /*0840*/  FADD R7, R4, R7 ;  /* 0x0000000704077221 */ /* 0x001fe20000000000 */
[----:B------:R-:W-:-:S04]  /*0850*/  @!P0 MOV R4, 0x400 ;  /* 0x0000040000048802 */ /* 0x000fc80000000f00 */
[----:B------:R-:W0:Y:S01]  /*0860*/  SHFL.DOWN PT, R6, R7, 0x2, 0x1f ;  /* 0x08401f0007067f89 */ /* 0x000e2200000e0000 */
[----:B--2---:R-:W-:-:S04]  /*0870*/  @!P0 LEA R5, R5, R4, 0x18 ;  /* 0x0000000405058211 */ /* 0x004fc800078ec0ff */
[----:B------:R-:W-:Y:S01]  /*0880*/  @!P0 LEA.HI R5, R2, R5, RZ, 0x1d ;  /* 0x0000000502058211 */ /* 0x000fe200078fe8ff */
[----:B0-----:R-:W-:-:S05]  /*0890*/  FADD R6, R7, R6 ;  /* 0x0000000607067221 */ /* 0x001fca0000000000 */
[----:B------:R-:W0:Y:S02]  /*08a0*/  SHFL.DOWN PT, R3, R6, 0x1, 0x1f ;  /* 0x08201f0006037f89 */ /* 0x000e2400000e0000 */
[----:B0-----:R-:W-:Y:S01]  /*08b0*/  FADD R4, R6, R3 ;  /* 0x0000000306047221 */ /* 0x001fe20000000000 */
[----:B------:R-:W-:Y:S02]  /*08c0*/  @!P1 IMAD R3, R0, 0x4, R9 ;  /* 0x0000000400039824 */ /* 0x000fe400078e0209 */
[----:B------:R-:W-:Y:S02]  /*08d0*/  HFMA2 R0, -RZ, RZ, 0, 0 ;  /* 0x00000000ff007431 */ /* 0x000fe400000001ff */
[----:B------:R0:W-:Y:S01]  /*08e0*/  @!P0 STS [R5], R4 ;  /* 0x0000000405008388 */ /* 0x0001e20000000800 */
[----:B------:R-:W-:Y:S01]  /*08f0*/  BAR.SYNC.DEFER_BLOCKING 0x0 ;  /* 0x0000000000007b1d */ /* 0x000fe20000010000 */
[----:B------:R-:W-:-:S05]  /*0900*/  ISETP.GT.U32.AND P0, PT, R2, 0x1f, PT ;  /* 0x0000001f0200780c */ /* 0x000fca0003f04070 */
[----:B------:R0:W1:Y:S08]  /*0910*/  @!P1 LDS R0, [R3] ;  /* 0x0000000003009984 */ /* 0x0000700000000800 */
[----:B0-----:R-:W-:Y:S05]  /*0920*/  @P0 EXIT ;  /* 0x000000000000094d */ /* 0x001fea0003800000 */
[----:B-1----:R-:W0:Y:S01]  /*0930*/  SHFL.DOWN PT, R3, R0, 0x10, 0x1f ;  /* 0x0a001f0000037f89 */ /* 0x002e2200000e0000 */
[----:B------:R-:W-:Y:S01]  /*0940*/  ISETP.NE.AND P0, PT, R2, RZ, PT ;  /* 0x000000ff0200720c */ /* 0x000fe20003f05270 */
[----:B0-----:R-:W-:-:S05]  /*0950*/  FADD R3, R3, R0 ;  /* 0x0000000003037221 */ /* 0x001fca0000000000 */
[----:B------:R-:W0:Y:S02]  /*0960*/  SHFL.DOWN PT, R4, R3, 0x8, 0x1f ;  /* 0x09001f0003047f89 */ /* 0x000e2400000e0000 */
[----:B0-----:R-:W-:-:S05]  /*0970*/  FADD R4, R3, R4 ;  /* 0x0000000403047221 */ /* 0x001fca0000000000 */
[----:B------:R-:W0:Y:S02]  /*0980*/  SHFL.DOWN PT, R5, R4, 0x4, 0x1f ;  /* 0x08801f0004057f89 */ /* 0x000e2400000e0000 */
[----:B0-----:R-:W-:-:S05]  /*0990*/  FADD R5, R4, R5 ;  /* 0x0000000504057221 */ /* 0x001fca0000000000 */
[----:B------:R-:W0:Y:S02]  /*09a0*/  SHFL.DOWN PT, R6, R5, 0x2, 0x1f ;  /* 0x08401f0005067f89 */ /* 0x000e2400000e0000 */
[----:B0-----:R-:W-:-:S05]  /*09b0*/  FADD R6, R5, R6 ;  /* 0x0000000605067221 */ /* 0x001fca0000000000 */
[----:B------:R0:W1:Y:S01]  /*09c0*/  SHFL.DOWN PT, R7, R6, 0x1, 0x1f ;  /* 0x08201f0006077f89 */ /* 0x00006200000e0000 */
[----:B------:R-:W-:Y:S05]  /*09d0*/  @P0 EXIT ;  /* 0x000000000000094d */ /* 0x000fea0003800000 */
[----:B------:R-:W2:Y:S01]  /*09e0*/  LDC.64 R2, c[0x0][0x390] ;  /* 0x0000e400ff027b82 */ /* 0x000ea20000000a00 */
[----:B-1----:R-:W-:-:S05]  /*09f0*/  FADD R7, R6, R7 ;  /* 0x0000000706077221 */ /* 0x002fca0000000000 */
[----:B--2---:R-:W-:Y:S01]  /*0a00*/  REDG.E.ADD.F32.FTZ.RN.STRONG.GPU desc[UR6][R2.64], R7 ;  /* 0x00000007020079a6 */ /* 0x004fe2000c12f306 */
[----:B------:R-:W-:Y:S05]  /*0a10*/  EXIT ;  /* 0x000000000000794d */ /* 0x000fea0003800000 */
        .weak           $__internal_0_$__cuda_sm3x_div_rn_noftz_f32_slowpath
        .type           $__internal_0_$__cuda_sm3x_div_rn_noftz_f32_slowpath,@function
        .size           $__internal_0_$__cuda_sm3x_div_rn_noftz_f32_slowpath,(.L_x_28 - $__internal_0_$__cuda_sm3x_div_rn_noftz_f32_slowpath)
$__internal_0_$__cuda_sm3x_div_rn_noftz_f32_slowpath:
[--C-:B------:R-:W-:Y:S01]  /*0a20*/  SHF.R.U32.HI R8, RZ, 0x17, R3.reuse ;  /* 0x00000017ff087819 */ /* 0x100fe20000011603 */
[----:B------:R-:W-:Y:S01]  /*0a30*/  BSSY.RECONVERGENT B2, `(.L_x_16) ;  /* 0x0000063000027945 */ /* 0x000fe20003800200 */
[----:B------:R-:W-:Y:S02]  /*0a40*/  SHF.R.U32.HI R7, RZ, 0x17, R0 ;  /* 0x00000017ff077819 */ /* 0x000fe40000011600 */
[----:B------:R-:W-:Y:S02]  /*0a50*/  LOP3.LUT R14, R8, 0xff, RZ, 0xc0, !PT ;  /* 0x000000ff080e7812 */ /* 0x000fe400078ec0ff */
[----:B------:R-:W-:Y:S01]  /*0a60*/  LOP3.LUT R12, R7, 0xff, RZ, 0xc0, !PT ;  /* 0x000000ff070c7812 */ /* 0x000fe200078ec0ff */
[----:B------:R-:W-:Y:S02]  /*0a70*/  IMAD.MOV.U32 R7, RZ, RZ, R3 ;  /* 0x000000ffff077224 */ /* 0x000fe400078e0003 */
[----:B------:R-:W-:Y:S01]  /*0a80*/  VIADD R10, R14, 0xffffffff ;  /* 0xffffffff0e0a7836 */ /* 0x000fe20000000000 */
[----:B------:R-:W-:-:S04]  /*0a90*/  IADD3 R9, PT, PT, R12, -0x1, RZ ;  /* 0xffffffff0c097810 */ /* 0x000fc80007ffe0ff */
[----:B------:R-:W-:-:S04]  /*0aa0*/  ISETP.GT.U32.AND P0, PT, R10, 0xfd, PT ;  /* 0x000000fd0a00780c */ /* 0x000fc80003f04070 */
[----:B------:R-:W-:-:S13]  /*0ab0*/  ISETP.GT.U32.OR P0, PT, R9, 0xfd, P0 ;  /* 0x000000fd0900780c */ /* 0x000fda0000704470 */
[----:B------:R-:W-:Y:S01]  /*0ac0*/  @!P0 MOV R8, RZ ;  /* 0x000000ff00088202 */ /* 0x000fe20000000f00 */
[----:B------:R-:W-:Y:S06]  /*0ad0*/  @!P0 BRA `(.L_x_17) ;  /* 0x00000000005c8947 */ /* 0x000fec0003800000 */
[----:B------:R-:W-:Y:S02]  /*0ae0*/  FSETP.GTU.FTZ.AND P0, PT, |R0|, +INF , PT ;  /* 0x7f8000000000780b */ /* 0x000fe40003f1c200 */
[----:B------:R-:W-:-:S04]  /*0af0*/  FSETP.GTU.FTZ.AND P1, PT, |R3|, +INF , PT ;  /* 0x7f8000000300780b */ /* 0x000fc80003f3c200 */
[----:B------:R-:W-:-:S13]  /*0b00*/  PLOP3.LUT P0, PT, P0, P1, PT, 0xf8, 0x8f ;  /* 0x00000000008f781c */ /* 0x000fda0000703f70 */
[----:B------:R-:W-:Y:S05]  /*0b10*/  @P0 BRA `(.L_x_18) ;  /* 0x00000004004c0947 */ /* 0x000fea0003800000 */
[----:B------:R-:W-:-:S13]  /*0b20*/  LOP3.LUT P0, RZ, R7, 0x7fffffff, R0, 0xc8, !PT ;  /* 0x7fffffff07ff7812 */ /* 0x000fda000780c800 */
[----:B------:R-:W-:Y:S05]  /*0b30*/  @!P0 BRA `(.L_x_19) ;  /* 0x00000004003c8947 */ /* 0x000fea0003800000 */
[C---:B------:R-:W-:Y:S02]  /*0b40*/  FSETP.NEU.FTZ.AND P2, PT, |R0|.reuse, +INF , PT ;  /* 0x7f8000000000780b */ /* 0x040fe40003f5d200 */
[----:B------:R-:W-:Y:S02]  /*0b50*/  FSETP.NEU.FTZ.AND P1, PT, |R3|, +INF , PT ;  /* 0x7f8000000300780b */ /* 0x000fe40003f3d200 */
[----:B------:R-:W-:-:S11]  /*0b60*/  FSETP.NEU.FTZ.AND P0, PT, |R0|, +INF , PT ;  /* 0x7f8000000000780b */ /* 0x000fd60003f1d200 */
[----:B------:R-:W-:Y:S05]  /*0b70*/  @!P1 BRA !P2, `(.L_x_19) ;  /* 0x00000004002c9947 */ /* 0x000fea0005000000 */
[----:B------:R-:W-:-:S04]  /*0b80*/  LOP3.LUT P2, RZ, R0, 0x7fffffff, RZ, 0xc0, !PT ;  /* 0x7fffffff00ff7812 */ /* 0x000fc8000784c0ff */
[----:B------:R-:W-:-:S13]  /*0b90*/  PLOP3.LUT P1, PT, P1, P2, PT, 0x2f, 0xf2 ;  /* 0x0000000000f2781c */ /* 0x000fda0000f24577 */
[----:B------:R-:W-:Y:S05]  /*0ba0*/  @P1 BRA `(.L_x_20) ;  /* 0x0000000400181947 */ /* 0x000fea0003800000 */
[----:B------:R-:W-:-:S04]  /*0bb0*/  LOP3.LUT P1, RZ, R7, 0x7fffffff, RZ, 0xc0, !PT ;  /* 0x7fffffff07ff7812 */ /* 0x000fc8000782c0ff */
[----:B------:R-:W-:-:S13]  /*0bc0*/  PLOP3.LUT P0, PT, P0, P1, PT, 0x2f, 0xf2 ;  /* 0x0000000000f2781c */ /* 0x000fda0000702577 */
[----:B------:R-:W-:Y:S05]  /*0bd0*/  @P0 BRA `(.L_x_21) ;  /* 0x0000000400000947 */ /* 0x000fea0003800000 */
[----:B------:R-:W-:Y:S02]  /*0be0*/  ISETP.GE.AND P0, PT, R9, RZ, PT ;  /* 0x000000ff0900720c */ /* 0x000fe40003f06270 */
[----:B------:R-:W-:-:S11]  /*0bf0*/  ISETP.GE.AND P1, PT, R10, RZ, PT ;  /* 0x000000ff0a00720c */ /* 0x000fd60003f26270 */
[----:B------:R-:W-:Y:S01]  /*0c00*/  @P0 IMAD.MOV.U32 R8, RZ, RZ, RZ ;  /* 0x000000ffff080224 */ /* 0x000fe200078e00ff */
[----:B------:R-:W-:Y:S01]  /*0c10*/  @!P0 MOV R8, 0xffffffc0 ;  /* 0xffffffc000088802 */ /* 0x000fe20000000f00 */
[----:B------:R-:W-:Y:S01]  /*0c20*/  @!P0 FFMA R0, R0, 1.84467440737095516160e+19, RZ ;  /* 0x5f80000000008823 */ /* 0x000fe200000000ff */
[----:B------:R-:W-:-:S03]  /*0c30*/  @!P1 FFMA R7, R3, 1.84467440737095516160e+19, RZ ;  /* 0x5f80000003079823 */ /* 0x000fc600000000ff */
[----:B------:R-:W-:-:S07]  /*0c40*/  @!P1 VIADD R8, R8, 0x40 ;  /* 0x0000004008089836 */ /* 0x000fce0000000000 */
.L_x_17:
[----:B------:R-:W-:Y:S01]  /*0c50*/  LEA R10, R14, 0xc0800000, 0x17 ;  /* 0xc08000000e0a7811 */ /* 0x000fe200078eb8ff */
[----:B------:R-:W-:Y:S03]  /*0c60*/  BSSY.RECONVERGENT B3, `(.L_x_22) ;  /* 0x0000036000037945 */ /* 0x000fe60003800200 */
[----:B------:R-:W-:Y:S01]  /*0c70*/  IADD3 R10, PT, PT, -R10, R7, RZ ;  /* 0x000000070a0a7210 */ /* 0x000fe20007ffe1ff */
[----:B------:R-:W-:-:S03]  /*0c80*/  VIADD R7, R12, 0xffffff81 ;  /* 0xffffff810c077836 */ /* 0x000fc60000000000 */
[----:B------:R-:W0:Y:S01]  /*0c90*/  MUFU.RCP R9, R10 ;  /* 0x0000000a00097308 */ /* 0x000e220000001000 */
[----:B------:R-:W-:Y:S01]  /*0ca0*/  FADD.FTZ R11, -R10, -RZ ;  /* 0x800000ff0a0b7221 */ /* 0x000fe20000010100 */
[----:B------:R-:W-:-:S03]  /*0cb0*/  IMAD R0, R7, -0x800000, R0 ;  /* 0xff80000007007824 */ /* 0x000fc600078e0200 */
[----:B0-----:R-:W-:-:S04]  /*0cc0*/  FFMA R12, R9, R11, 1 ;  /* 0x3f800000090c7423 */ /* 0x001fc8000000000b */
[----:B------:R-:W-:-:S04]  /*0cd0*/  FFMA R16, R9, R12, R9 ;  /* 0x0000000c09107223 */ /* 0x000fc80000000009 */
[----:B------:R-:W-:-:S04]  /*0ce0*/  FFMA R9, R0, R16, RZ ;  /* 0x0000001000097223 */ /* 0x000fc800000000ff */
[----:B------:R-:W-:-:S04]  /*0cf0*/  FFMA R12, R11, R9, R0 ;  /* 0x000000090b0c7223 */ /* 0x000fc80000000000 */
[----:B------:R-:W-:Y:S01]  /*0d00*/  FFMA R13, R16, R12, R9 ;  /* 0x0000000c100d7223 */ /* 0x000fe20000000009 */
[----:B------:R-:W-:-:S03]  /*0d10*/  IADD3 R9, PT, PT, R7, 0x7f, -R14 ;  /* 0x0000007f07097810 */ /* 0x000fc60007ffe80e */
[----:B------:R-:W-:Y:S01]  /*0d20*/  FFMA R12, R11, R13, R0 ;  /* 0x0000000d0b0c7223 */ /* 0x000fe20000000000 */
[----:B------:R-:W-:-:S03]  /*0d30*/  IADD3 R9, PT, PT, R9, R8, RZ ;  /* 0x0000000809097210 */ /* 0x000fc60007ffe0ff */
[----:B------:R-:W-:-:S05]  /*0d40*/  FFMA R0, R16, R12, R13 ;  /* 0x0000000c10007223 */ /* 0x000fca000000000d */
[----:B------:R-:W-:-:S04]  /*0d50*/  SHF.R.U32.HI R7, RZ, 0x17, R0 ;  /* 0x00000017ff077819 */ /* 0x000fc80000011600 */
[----:B------:R-:W-:-:S05]  /*0d60*/  LOP3.LUT R7, R7, 0xff, RZ, 0xc0, !PT ;  /* 0x000000ff07077812 */ /* 0x000fca00078ec0ff */
[----:B------:R-:W-:-:S05]  /*0d70*/  IMAD.IADD R11, R7, 0x1, R9 ;  /* 0x00000001070b7824 */ /* 0x000fca00078e0209 */
[----:B------:R-:W-:-:S04]  /*0d80*/  IADD3 R7, PT, PT, R11, -0x1, RZ ;  /* 0xffffffff0b077810 */ /* 0x000fc80007ffe0ff */
[----:B------:R-:W-:-:S13]  /*0d90*/  ISETP.GE.U32.AND P0, PT, R7, 0xfe, PT ;  /* 0x000000fe0700780c */ /* 0x000fda0003f06070 */
[----:B------:R-:W-:Y:S05]  /*0da0*/  @!P0 BRA `(.L_x_23) ;  /* 0x0000000000808947 */ /* 0x000fea0003800000 */
[----:B------:R-:W-:-:S13]  /*0db0*/  ISETP.GT.AND P0, PT, R11, 0xfe, PT ;  /* 0x000000fe0b00780c */ /* 0x000fda0003f04270 */
[----:B------:R-:W-:Y:S05]  /*0dc0*/  @P0 BRA `(.L_x_24) ;  /* 0x00000000006c0947 */ /* 0x000fea0003800000 */
[----:B------:R-:W-:-:S13]  /*0dd0*/  ISETP.GE.AND P0, PT, R11, 0x1, PT ;  /* 0x000000010b00780c */ /* 0x000fda0003f06270 */
[----:B------:R-:W-:Y:S05]  /*0de0*/  @P0 BRA `(.L_x_25) ;  /* 0x0000000000740947 */ /* 0x000fea0003800000 */
[----:B------:R-:W-:Y:S02]  /*0df0*/  ISETP.GE.AND P0, PT, R11, -0x18, PT ;  /* 0xffffffe80b00780c */ /* 0x000fe40003f06270 */
[----:B------:R-:W-:-:S11]  /*0e00*/  LOP3.LUT R0, R0, 0x80000000, RZ, 0xc0, !PT ;  /* 0x8000000000007812 */ /* 0x000fd600078ec0ff */
[----:B------:R-:W-:Y:S05]  /*0e10*/  @!P0 BRA `(.L_x_25) ;  /* 0x0000000000688947 */ /* 0x000fea0003800000 */
[CCC-:B------:R-:W-:Y:S01]  /*0e20*/  FFMA.RZ R7, R16.reuse, R12.reuse, R13.reuse ;  /* 0x0000000c10077223 */ /* 0x1c0fe2000000c00d */
[C---:B------:R-:W-:Y:S02]  /*0e30*/  VIADD R10, R11.reuse, 0x20 ;  /* 0x000000200b0a7836 */ /* 0x040fe40000000000 */
[CCC-:B------:R-:W-:Y:S01]  /*0e40*/  FFMA.RM R8, R16.reuse, R12.reuse, R13.reuse ;  /* 0x0000000c10087223 */ /* 0x1c0fe2000000400d */
[----:B------:R-:W-:Y:S02]  /*0e50*/  ISETP.NE.AND P2, PT, R11, RZ, PT ;  /* 0x000000ff0b00720c */ /* 0x000fe40003f45270 */
[----:B------:R-:W-:Y:S01]  /*0e60*/  LOP3.LUT R9, R7, 0x7fffff, RZ, 0xc0, !PT ;  /* 0x007fffff07097812 */ /* 0x000fe200078ec0ff */
[----:B------:R-:W-:Y:S01]  /*0e70*/  FFMA.RP R7, R16, R12, R13 ;  /* 0x0000000c10077223 */ /* 0x000fe2000000800d */
[----:B------:R-:W-:Y:S02]  /*0e80*/  ISETP.NE.AND P1, PT, R11, RZ, PT ;  /* 0x000000ff0b00720c */ /* 0x000fe40003f25270 */
[----:B------:R-:W-:-:S02]  /*0e90*/  LOP3.LUT R9, R9, 0x800000, RZ, 0xfc, !PT ;  /* 0x0080000009097812 */ /* 0x000fc400078efcff */
[----:B------:R-:W-:Y:S02]  /*0ea0*/  IADD3 R11, PT, PT, -R11, RZ, RZ ;  /* 0x000000ff0b0b7210 */ /* 0x000fe40007ffe1ff */
[----:B------:R-:W-:Y:S02]  /*0eb0*/  SHF.L.U32 R10, R9, R10, RZ ;  /* 0x0000000a090a7219 */ /* 0x000fe400000006ff */
[----:B------:R-:W-:Y:S02]  /*0ec0*/  FSETP.NEU.FTZ.AND P0, PT, R7, R8, PT ;  /* 0x000000080700720b */ /* 0x000fe40003f1d000 */
[----:B------:R-:W-:Y:S02]  /*0ed0*/  SEL R8, R11, RZ, P2 ;  /* 0x000000ff0b087207 */ /* 0x000fe40001000000 */
[----:B------:R-:W-:Y:S02]  /*0ee0*/  ISETP.NE.AND P1, PT, R10, RZ, P1 ;  /* 0x000000ff0a00720c */ /* 0x000fe40000f25270 */
[----:B------:R-:W-:-:S02]  /*0ef0*/  SHF.R.U32.HI R8, RZ, R8, R9 ;  /* 0x00000008ff087219 */ /* 0x000fc40000011609 */
[----:B------:R-:W-:Y:S02]  /*0f00*/  PLOP3.LUT P0, PT, P0, P1, PT, 0xf8, 0x8f ;  /* 0x00000000008f781c */ /* 0x000fe40000703f70 */
[----:B------:R-:W-:Y:S02]  /*0f10*/  SHF.R.U32.HI R10, RZ, 0x1, R8 ;  /* 0x00000001ff0a7819 */ /* 0x000fe40000011608 */
[----:B------:R-:W-:-:S04]  /*0f20*/  SEL R7, RZ, 0x1, !P0 ;  /* 0x00000001ff077807 */ /* 0x000fc80004000000 */
[----:B------:R-:W-:-:S04]  /*0f30*/  LOP3.LUT R7, R7, 0x1, R10, 0xf8, !PT ;  /* 0x0000000107077812 */ /* 0x000fc800078ef80a */
[----:B------:R-:W-:-:S05]  /*0f40*/  LOP3.LUT R7, R7, R8, RZ, 0xc0, !PT ;  /* 0x0000000807077212 */ /* 0x000fca00078ec0ff */
[----:B------:R-:W-:-:S05]  /*0f50*/  IMAD.IADD R7, R10, 0x1, R7 ;  /* 0x000000010a077824 */ /* 0x000fca00078e0207 */
[----:B------:R-:W-:Y:S01]  /*0f60*/  LOP3.LUT R0, R7, R0, RZ, 0xfc, !PT ;  /* 0x0000000007007212 */ /* 0x000fe200078efcff */
[----:B------:R-:W-:Y:S06]  /*0f70*/  BRA `(.L_x_25) ;  /* 0x0000000000107947 */ /* 0x000fec0003800000 */
.L_x_24:
[----:B------:R-:W-:-:S04]  /*0f80*/  LOP3.LUT R0, R0, 0x80000000, RZ, 0xc0, !PT ;  /* 0x8000000000007812 */ /* 0x000fc800078ec0ff */
[----:B------:R-:W-:Y:S01]  /*0f90*/  LOP3.LUT R0, R0, 0x7f800000, RZ, 0xfc, !PT ;  /* 0x7f80000000007812 */ /* 0x000fe200078efcff */
[----:B------:R-:W-:Y:S06]  /*0fa0*/  BRA `(.L_x_25) ;  /* 0x0000000000047947 */ /* 0x000fec0003800000 */
.L_x_23:
[----:B------:R-:W-:-:S07]  /*0fb0*/  LEA R0, R9, R0, 0x17 ;  /* 0x0000000009007211 */ /* 0x000fce00078eb8ff */
.L_x_25:
[----:B------:R-:W-:Y:S05]  /*0fc0*/  BSYNC.RECONVERGENT B3 ;  /* 0x0000000000037941 */ /* 0x000fea0003800200 */
.L_x_22:
[----:B------:R-:W-:Y:S05]  /*0fd0*/  BRA `(.L_x_26) ;  /* 0x0000000000207947 */ /* 0x000fea0003800000 */
.L_x_21:
[----:B------:R-:W-:-:S04]  /*0fe0*/  LOP3.LUT R0, R7, 0x80000000, R0, 0x48, !PT ;  /* 0x8000000007007812 */ /* 0x000fc800078e4800 */
[----:B------:R-:W-:Y:S01]  /*0ff0*/  LOP3.LUT R0, R0, 0x7f800000, RZ, 0xfc, !PT ;  /* 0x7f80000000007812 */ /* 0x000fe200078efcff */
[----:B------:R-:W-:Y:S06]  /*1000*/  BRA `(.L_x_26) ;  /* 0x0000000000147947 */ /* 0x000fec0003800000 */
.L_x_20:
[----:B------:R-:W-:Y:S01]  /*1010*/  LOP3.LUT R0, R7, 0x80000000, R0, 0x48, !PT ;  /* 0x8000000007007812 */ /* 0x000fe200078e4800 */
[----:B------:R-:W-:Y:S06]  /*1020*/  BRA `(.L_x_26) ;  /* 0x00000000000c7947 */ /* 0x000fec0003800000 */
.L_x_19:
[----:B------:R-:W0:Y:S01]  /*1030*/  MUFU.RSQ R0, -QNAN ;  /* 0xffc0000000007908 */ /* 0x000e220000001400 */
[----:B------:R-:W-:Y:S05]  /*1040*/  BRA `(.L_x_26) ;  /* 0x0000000000047947 */ /* 0x000fea0003800000 */
.L_x_18:
[----:B------:R-:W-:-:S07]  /*1050*/  FADD.FTZ R0, R0, R3 ;  /* 0x0000000300007221 */ /* 0x000fce0000010000 */
.L_x_26:
[----:B------:R-:W-:Y:S05]  /*1060*/  BSYNC.RECONVERGENT B2 ;  /* 0x0000000000027941 */ /* 0x000fea0003800200 */
.L_x_16:
[----:B------:R-:W-:-:S04]  /*1070*/  IMAD.MOV.U32 R7, RZ, RZ, 0x0 ;  /* 0x00000000ff077424 */ /* 0x000fc800078e00ff */
[----:B0-----:R-:W-:Y:S05]  /*1080*/  RET.REL.NODEC R6 `(_Z9MseKernelPKfS0_Pfi) ;  /* 0xffffffec06dc7950 */ /* 0x001fea0003c3ffff */
.L_x_27:
[----:B------:R-:W-:-:S00]  /*1090*/  BRA `(.L_x_27) ;  /* 0xfffffffc00fc7947 */ /* 0x000fc0000383ffff */
[----:B------:R-:W-:-:S00]  /*10a0*/  NOP ;  /* 0x0000000000007918 */ /* 0x000fc00000000000 */
        /* <DEDUP_REMOVED lines=13> */
.L_x_28:


//--------------------- .nv.shared._Z9MseKernelPKfS0_Pfi --------------------------
	.section	.nv.shared._Z9MseKernelPKfS0_Pfi,"aw",@nobits
	.sectionflags	@""
	.align	4
.nv.shared._Z9MseKernelPKfS0_Pfi:
	.zero		1152


//--------------------- .nv.shared.reserved.0     --------------------------
	.section	.nv.shared.reserved.0,"aw",@nobits
	.weak		__nv_reservedSMEM_offset_0_alias
	.size		__nv_reservedSMEM_offset_0_alias, 0, 64
	.other		__nv_reservedSMEM_offset_0_alias,@"STO_CUDA_RESERVED_SHARED STV_DEFAULT"
__nv_reservedSMEM_offset_0_alias:
	.zero		0
	.zero		64


//--------------------- .nv.constant0._Z9MseKernelPKfS0_Pfi --------------------------
	.section	.nv.constant0._Z9MseKernelPKfS0_Pfi,"a",@progbits
	.sectionflags	@""
	.align	4
.nv.constant0._Z9MseKernelPKfS0_Pfi:
	.zero		924


//--------------------- SYMBOLS --------------------------

	.type		.nv.reservedSmem.offset0,@object
	.size		.nv.reservedSmem.offset0,0x4
	.type		.nv.reservedSmem.cap,@object
	.size		.nv.reservedSmem.cap,0x4
